	.headerflags	@"EF_CUDA_TEXMODE_UNIFIED EF_CUDA_64BIT_ADDRESS EF_CUDA_ACCELERATORS EF_CUDA_SM90 EF_CUDA_VIRTUAL_SM(EF_CUDA_SM90)"
	.elftype	@"ET_EXEC"


//--------------------- .nv.info                  --------------------------
	.section	.nv.info,"",@"SHT_CUDA_INFO"
	.align	4


	//----- nvinfo : EIATTR_REGCOUNT
	.align		4
        /*0000*/ 	.byte	0x04, 0x2f
        /*0002*/ 	.short	(.L_1 - .L_0)
	.align		4
.L_0:
        /*0004*/ 	.word	index@(triton_mm)
        /*0008*/ 	.word	0x0000002f


	//----- nvinfo : EIATTR_MIN_STACK_SIZE
	.align		4
.L_1:
        /*000c*/ 	.byte	0x04, 0x12
        /*000e*/ 	.short	(.L_3 - .L_2)
	.align		4
.L_2:
        /*0010*/ 	.word	index@(triton_mm)
        /*0014*/ 	.word	0x00000000


	//----- nvinfo : EIATTR_FRAME_SIZE
	.align		4
.L_3:
        /*0018*/ 	.byte	0x04, 0x11
        /*001a*/ 	.short	(.L_5 - .L_4)
	.align		4
.L_4:
        /*001c*/ 	.word	index@(triton_mm)
        /*0020*/ 	.word	0x00000000


	//----- nvinfo : EIATTR_MIN_STACK_SIZE
	.align		4
.L_5:
        /*0024*/ 	.byte	0x04, 0x12
        /*0026*/ 	.short	(.L_7 - .L_6)
	.align		4
.L_6:
        /*0028*/ 	.word	index@(triton_mm)
        /*002c*/ 	.word	0x00000000
.L_7:


//--------------------- .nv.info.triton_mm        --------------------------
	.section	.nv.info.triton_mm,"",@"SHT_CUDA_INFO"
	.sectionflags	@""
	.align	4


	//----- nvinfo : EIATTR_CUDA_API_VERSION
	.align		4
        /*0000*/ 	.byte	0x04, 0x37
        /*0002*/ 	.short	(.L_9 - .L_8)
.L_8:
        /*0004*/ 	.word	0x0000007c


	//----- nvinfo : EIATTR_KPARAM_INFO
	.align		4
.L_9:
        /*0008*/ 	.byte	0x04, 0x17
        /*000a*/ 	.short	(.L_11 - .L_10)
.L_10:
        /*000c*/ 	.word	0x00000000
        /*0010*/ 	.short	0x0002
        /*0012*/ 	.short	0x0010
        /*0014*/ 	.byte	0x00, 0xf0, 0x21, 0x00


	//----- nvinfo : EIATTR_KPARAM_INFO
	.align		4
.L_11:
        /*0018*/ 	.byte	0x04, 0x17
        /*001a*/ 	.short	(.L_13 - .L_12)
.L_12:
        /*001c*/ 	.word	0x00000000
        /*0020*/ 	.short	0x0001
        /*0022*/ 	.short	0x0008
        /*0024*/ 	.byte	0x00, 0xf0, 0x21, 0x00


	//----- nvinfo : EIATTR_KPARAM_INFO
	.align		4
.L_13:
        /*0028*/ 	.byte	0x04, 0x17
        /*002a*/ 	.short	(.L_15 - .L_14)
.L_14:
        /*002c*/ 	.word	0x00000000
        /*0030*/ 	.short	0x0000
        /*0032*/ 	.short	0x0000
        /*0034*/ 	.byte	0x00, 0xf0, 0x21, 0x00


	//----- nvinfo : EIATTR_SPARSE_MMA_MASK
	.align		4
.L_15:
        /*0038*/ 	.byte	0x03, 0x50
        /*003a*/ 	.short	0x0000


	//----- nvinfo : EIATTR_MAXREG_COUNT
	.align		4
        /*003c*/ 	.byte	0x03, 0x1b
        /*003e*/ 	.short	0x00ff


	//----- nvinfo : EIATTR_COOP_GROUP_MASK_REGIDS
	.align		4
        /*0040*/ 	.byte	0x04, 0x29
        /*0042*/ 	.short	(.L_17 - .L_16)


	//   ....[0]....
.L_16:
        /*0044*/ 	.word	0xffffffff


	//----- nvinfo : EIATTR_COOP_GROUP_INSTR_OFFSETS
	.align		4
.L_17:
        /*0048*/ 	.byte	0x04, 0x28
        /*004a*/ 	.short	(.L_19 - .L_18)


	//   ....[0]....
.L_18:
        /*004c*/ 	.word	0x00000bb0


	//----- nvinfo : EIATTR_EXIT_INSTR_OFFSETS
	.align		4
.L_19:
        /*0050*/ 	.byte	0x04, 0x1c
        /*0052*/ 	.short	(.L_21 - .L_20)


	//   ....[0]....
.L_20:
        /*0054*/ 	.word	0x00001160


	//   ....[1]....
        /*0058*/ 	.word	0x000011b0


	//----- nvinfo : EIATTR_MAX_THREADS
	.align		4
.L_21:
        /*005c*/ 	.byte	0x04, 0x05
        /*005e*/ 	.short	(.L_23 - .L_22)
.L_22:
        /*0060*/ 	.word	0x00000100
        /*0064*/ 	.word	0x00000001
        /*0068*/ 	.word	0x00000001


	//----- nvinfo : EIATTR_CBANK_PARAM_SIZE
	.align		4
.L_23:
        /*006c*/ 	.byte	0x03, 0x19
        /*006e*/ 	.short	0x0018


	//----- nvinfo : EIATTR_PARAM_CBANK
	.align		4
        /*0070*/ 	.byte	0x04, 0x0a
        /*0072*/ 	.short	(.L_25 - .L_24)
	.align		4
.L_24:
        /*0074*/ 	.word	index@(.nv.constant0.triton_mm)
        /*0078*/ 	.short	0x0210
        /*007a*/ 	.short	0x0018


	//----- nvinfo : EIATTR_SW_WAR
	.align		4
.L_25:
        /*007c*/ 	.byte	0x04, 0x36
        /*007e*/ 	.short	(.L_27 - .L_26)
.L_26:
        /*0080*/ 	.word	0x00000008
.L_27:


//--------------------- .nv.callgraph             --------------------------
	.section	.nv.callgraph,"",@"SHT_CUDA_CALLGRAPH"
	.align	4
	.sectionentsize	8
	.align		4
        /*0000*/ 	.word	0x00000000
	.align		4
        /*0004*/ 	.word	0xffffffff
	.align		4
        /*0008*/ 	.word	0x00000000
	.align		4
        /*000c*/ 	.word	0xfffffffe
	.align		4
        /*0010*/ 	.word	0x00000000
	.align		4
        /*0014*/ 	.word	0xfffffffd
	.align		4
        /*0018*/ 	.word	0x00000000
	.align		4
        /*001c*/ 	.word	0xfffffffc


//--------------------- .text.triton_mm           --------------------------
	.section	.text.triton_mm,"ax",@progbits
	.sectionflags	@"SHF_BARRIERS=1"
	.align	128
        .global         triton_mm
        .type           triton_mm,@function
        .size           triton_mm,(.L_x_2 - triton_mm)
        .other          triton_mm,@"STO_CUDA_ENTRY STV_DEFAULT"
triton_mm:
.text.triton_mm:
[----:B------:R-:W1:Y:S01]  /*0000*/  LDC R1, c[0x0][0x28] ;  /* 0x00000a00ff017b82 */ /* 0x000e620000000800 */
[----:B------:R-:W2:Y:S01]  /*0010*/  S2R R9, SR_CTAID.X ;  /* 0x0000000000097919 */ /* 0x000ea20000002500 */
[----:B------:R-:W-:-:S06]  /*0020*/  IMAD.MOV.U32 R5, RZ, RZ, -0x8 ;  /* 0xfffffff8ff057424 */ /* 0x000fcc00078e00ff */
[----:B------:R-:W3:Y:S01]  /*0030*/  S2UR UR22, SR_CgaCtaId ;  /* 0x00000000001679c3 */ /* 0x000ee20000008800 */
[----:B------:R-:W-:Y:S01]  /*0040*/  UMOV UR4, 0x400 ;  /* 0x0000040000047882 */ /* 0x000fe20000000000 */
[----:B------:R-:W-:Y:S01]  /*0050*/  ULDC.64 UR26, c[0x0][0x208] ;  /* 0x00008200001a7ab9 */ /* 0x000fe20000000a00 */
[----:B------:R-:W-:Y:S02]  /*0060*/  CS2R R24, SRZ ;  /* 0x0000000000187805 */ /* 0x000fe4000001ff00 */
[----:B------:R-:W-:Y:S02]  /*0070*/  CS2R R26, SRZ ;  /* 0x00000000001a7805 */ /* 0x000fe4000001ff00 */
[----:B------:R-:W-:Y:S02]  /*0080*/  CS2R R28, SRZ ;  /* 0x00000000001c7805 */ /* 0x000fe4000001ff00 */
[----:B------:R-:W-:Y:S02]  /*0090*/  CS2R R34, SRZ ;  /* 0x0000000000227805 */ /* 0x000fe4000001ff00 */
[----:B------:R-:W-:Y:S01]  /*00a0*/  CS2R R36, SRZ ;  /* 0x0000000000247805 */ /* 0x000fe2000001ff00 */
[----:B------:R-:W4:Y:S01]  /*00b0*/  LDC.64 R12, c[0x0][0x210] ;  /* 0x00008400ff0c7b82 */ /* 0x000f220000000a00 */
[----:B------:R-:W-:Y:S01]  /*00c0*/  CS2R R38, SRZ ;  /* 0x0000000000267805 */ /* 0x000fe2000001ff00 */
[----:B------:R-:W-:Y:S01]  /*00d0*/  UMOV UR23, 0x1 ;  /* 0x0000000100177882 */ /* 0x000fe20000000000 */
[----:B------:R-:W-:Y:S01]  /*00e0*/  UMOV UR24, 0xffffffff ;  /* 0xffffffff00187882 */ /* 0x000fe20000000000 */
[----:B------:R-:W-:Y:S01]  /*00f0*/  UMOV UR25, 0xffffffc0 ;  /* 0xffffffc000197882 */ /* 0x000fe20000000000 */
[----:B---3--:R-:W-:Y:S01]  /*0100*/  UPRMT UR22, UR22, 0x654, UR4 ;  /* 0x0000065416167896 */ /* 0x008fe20008000004 */
[----:B--2---:R-:W-:-:S05]  /*0110*/  IMAD.HI R0, R9, 0x2aaaaaab, RZ ;  /* 0x2aaaaaab09007827 */ /* 0x004fca00078e02ff */
[----:B------:R-:W-:-:S04]  /*0120*/  SHF.R.U32.HI R3, RZ, 0x1f, R0 ;  /* 0x0000001fff037819 */ /* 0x000fc80000011600 */
[----:B------:R-:W-:-:S05]  /*0130*/  LEA.HI.SX32 R4, R0, R3, 0x1a ;  /* 0x0000000300047211 */ /* 0x000fca00078fd2ff */
[C---:B------:R-:W-:Y:S02]  /*0140*/  IMAD R0, R4.reuse, R5, 0x40 ;  /* 0x0000004004007424 */ /* 0x040fe400078e0205 */
[----:B------:R-:W-:-:S03]  /*0150*/  IMAD R6, R4, -0x180, R9 ;  /* 0xfffffe8004067824 */ /* 0x000fc600078e0209 */
[----:B------:R-:W-:Y:S02]  /*0160*/  VIMNMX R5, R0, 0x8, PT ;  /* 0x0000000800057848 */ /* 0x000fe40003fe0100 */
[----:B------:R-:W-:Y:S02]  /*0170*/  IABS R10, R6 ;  /* 0x00000006000a7213 */ /* 0x000fe40000000000 */
[-C--:B------:R-:W-:Y:S02]  /*0180*/  IABS R8, R5.reuse ;  /* 0x0000000500087213 */ /* 0x080fe40000000000 */
[-C--:B------:R-:W-:Y:S02]  /*0190*/  IABS R11, R5.reuse ;  /* 0x00000005000b7213 */ /* 0x080fe40000000000 */
[----:B------:R-:W2:Y:S01]  /*01a0*/  I2F.RP R0, R8 ;  /* 0x0000000800007306 */ /* 0x000ea20000209400 */
[----:B------:R-:W-:Y:S02]  /*01b0*/  LOP3.LUT R6, R6, R5, RZ, 0x3c, !PT ;  /* 0x0000000506067212 */ /* 0x000fe400078e3cff */
[----:B------:R-:W-:-:S02]  /*01c0*/  IMAD.MOV R11, RZ, RZ, -R11 ;  /* 0x000000ffff0b7224 */ /* 0x000fc400078e0a0b */
[----:B------:R-:W-:Y:S02]  /*01d0*/  ISETP.GE.AND P0, PT, R6, RZ, PT ;  /* 0x000000ff0600720c */ /* 0x000fe40003f06270 */
[----:B------:R-:W-:Y:S01]  /*01e0*/  LOP3.LUT R6, RZ, R5, RZ, 0x33, !PT ;  /* 0x00000005ff067212 */ /* 0x000fe200078e33ff */
[----:B--2---:R-:W2:Y:S02]  /*01f0*/  MUFU.RCP R0, R0 ;  /* 0x0000000000007308 */ /* 0x004ea40000001000 */
[----:B--2---:R-:W-:Y:S01]  /*0200*/  VIADD R2, R0, 0xffffffe ;  /* 0x0ffffffe00027836 */ /* 0x004fe20000000000 */
[----:B------:R-:W-:-:S05]  /*0210*/  IABS R0, R9 ;  /* 0x0000000900007213 */ /* 0x000fca0000000000 */
[----:B------:R2:W3:Y:S02]  /*0220*/  F2I.FTZ.U32.TRUNC.NTZ R3, R2 ;  /* 0x0000000200037305 */ /* 0x0004e4000021f000 */
[----:B--2---:R-:W-:Y:S02]  /*0230*/  IMAD.MOV.U32 R2, RZ, RZ, RZ ;  /* 0x000000ffff027224 */ /* 0x004fe400078e00ff */
[----:B---3--:R-:W-:-:S04]  /*0240*/  IMAD.MOV R7, RZ, RZ, -R3 ;  /* 0x000000ffff077224 */ /* 0x008fc800078e0a03 */
[----:B------:R-:W-:-:S04]  /*0250*/  IMAD R7, R7, R8, RZ ;  /* 0x0000000807077224 */ /* 0x000fc800078e02ff */
[----:B------:R-:W-:-:S06]  /*0260*/  IMAD.HI.U32 R3, R3, R7, R2 ;  /* 0x0000000703037227 */ /* 0x000fcc00078e0002 */
[----:B------:R-:W-:-:S04]  /*0270*/  IMAD.HI.U32 R2, R3, R10, RZ ;  /* 0x0000000a03027227 */ /* 0x000fc800078e00ff */
[----:B------:R-:W-:Y:S02]  /*0280*/  IMAD R7, R2, R11, R10 ;  /* 0x0000000b02077224 */ /* 0x000fe400078e020a */
[----:B------:R-:W-:Y:S02]  /*0290*/  IMAD.MOV.U32 R10, RZ, RZ, R0 ;  /* 0x000000ffff0a7224 */ /* 0x000fe400078e0000 */
[----:B------:R-:W2:Y:S01]  /*02a0*/  S2R R0, SR_TID.X ;  /* 0x0000000000007919 */ /* 0x000ea20000002100 */
[----:B------:R-:W-:Y:S01]  /*02b0*/  ISETP.GT.U32.AND P3, PT, R8, R7, PT ;  /* 0x000000070800720c */ /* 0x000fe20003f64070 */
[----:B------:R-:W-:-:S04]  /*02c0*/  IMAD.HI.U32 R3, R3, R10, RZ ;  /* 0x0000000a03037227 */ /* 0x000fc800078e00ff */
[----:B------:R-:W-:Y:S02]  /*02d0*/  IMAD R3, R3, R11, R10 ;  /* 0x0000000b03037224 */ /* 0x000fe400078e020a */
[----:B------:R-:W3:Y:S03]  /*02e0*/  LDC.64 R10, c[0x0][0x218] ;  /* 0x00008600ff0a7b82 */ /* 0x000ee60000000a00 */
[----:B------:R-:W-:-:S03]  /*02f0*/  ISETP.GT.U32.AND P2, PT, R8, R3, PT ;  /* 0x000000030800720c */ /* 0x000fc60003f44070 */
[----:B------:R-:W-:Y:S02]  /*0300*/  @!P3 IMAD.IADD R7, R7, 0x1, -R8 ;  /* 0x000000010707b824 */ /* 0x000fe400078e0a08 */
[----:B------:R-:W-:-:S03]  /*0310*/  @!P3 VIADD R2, R2, 0x1 ;  /* 0x000000010202b836 */ /* 0x000fc60000000000 */
[----:B------:R-:W-:-:S05]  /*0320*/  ISETP.GE.U32.AND P1, PT, R7, R8, PT ;  /* 0x000000080700720c */ /* 0x000fca0003f26070 */
[----:B------:R-:W-:-:S05]  /*0330*/  @!P2 IMAD.IADD R3, R3, 0x1, -R8 ;  /* 0x000000010303a824 */ /* 0x000fca00078e0a08 */
[----:B------:R-:W-:-:S03]  /*0340*/  ISETP.GT.U32.AND P2, PT, R8, R3, PT ;  /* 0x000000030800720c */ /* 0x000fc60003f44070 */
[----:B------:R-:W-:Y:S01]  /*0350*/  @P1 VIADD R2, R2, 0x1 ;  /* 0x0000000102021836 */ /* 0x000fe20000000000 */
[----:B------:R-:W-:Y:S02]  /*0360*/  ISETP.NE.AND P1, PT, R5, RZ, PT ;  /* 0x000000ff0500720c */ /* 0x000fe40003f25270 */
[----:B--2---:R-:W-:Y:S01]  /*0370*/  SHF.R.U32.HI R7, RZ, 0x3, R0 ;  /* 0x00000003ff077819 */ /* 0x004fe20000011600 */
[----:B------:R-:W-:Y:S01]  /*0380*/  @!P0 IMAD.MOV R2, RZ, RZ, -R2 ;  /* 0x000000ffff028224 */ /* 0x000fe200078e0a02 */
[----:B------:R-:W-:Y:S02]  /*0390*/  ISETP.GE.AND P0, PT, R9, RZ, PT ;  /* 0x000000ff0900720c */ /* 0x000fe40003f06270 */
[----:B------:R-:W-:Y:S02]  /*03a0*/  SGXT.U32 R7, R7, 0x5 ;  /* 0x000000050707781a */ /* 0x000fe40000000000 */
[----:B------:R-:W-:Y:S01]  /*03b0*/  SEL R2, R6, R2, !P1 ;  /* 0x0000000206027207 */ /* 0x000fe20004800000 */
[----:B------:R-:W-:Y:S01]  /*03c0*/  @!P2 IMAD.IADD R3, R3, 0x1, -R8 ;  /* 0x000000010303a824 */ /* 0x000fe200078e0a08 */
[----:B------:R-:W-:-:S03]  /*03d0*/  LOP3.LUT R8, R7, 0x20, RZ, 0xfc, !PT ;  /* 0x0000002007087812 */ /* 0x000fc600078efcff */
[----:B------:R-:W-:-:S04]  /*03e0*/  IMAD.SHL.U32 R2, R2, 0x40, RZ ;  /* 0x0000004002027824 */ /* 0x000fc800078e00ff */
[----:B------:R-:W-:Y:S01]  /*03f0*/  @!P0 IMAD.MOV R3, RZ, RZ, -R3 ;  /* 0x000000ffff038224 */ /* 0x000fe200078e0a03 */
[----:B------:R-:W-:Y:S02]  /*0400*/  LOP3.LUT R9, R2, R7, RZ, 0xfc, !PT ;  /* 0x0000000702097212 */ /* 0x000fe400078efcff */
[----:B------:R-:W-:Y:S02]  /*0410*/  LOP3.LUT R14, R2, 0x20, R7, 0xfe, !PT ;  /* 0x00000020020e7812 */ /* 0x000fe400078efe07 */
[----:B------:R-:W-:Y:S01]  /*0420*/  SEL R3, R6, R3, !P1 ;  /* 0x0000000306037207 */ /* 0x000fe20004800000 */
[----:B------:R-:W-:-:S04]  /*0430*/  IMAD.HI R5, R9, 0x2aaaaaab, RZ ;  /* 0x2aaaaaab09057827 */ /* 0x000fc800078e02ff */
[----:B------:R-:W-:Y:S01]  /*0440*/  IMAD R4, R4, 0x8, R3 ;  /* 0x0000000804047824 */ /* 0x000fe200078e0203 */
[----:B------:R-:W-:Y:S01]  /*0450*/  SHF.R.U32.HI R6, RZ, 0x1f, R5 ;  /* 0x0000001fff067819 */ /* 0x000fe20000011605 */
[----:B------:R-:W-:-:S03]  /*0460*/  IMAD.HI R19, R14, 0x2aaaaaab, RZ ;  /* 0x2aaaaaab0e137827 */ /* 0x000fc600078e02ff */
[----:B------:R-:W-:Y:S01]  /*0470*/  LEA.HI R18, R5, R6, RZ, 0x17 ;  /* 0x0000000605127211 */ /* 0x000fe200078fb8ff */
[----:B------:R-:W-:Y:S01]  /*0480*/  IMAD.SHL.U32 R5, R4, 0x40, RZ ;  /* 0x0000004004057824 */ /* 0x000fe200078e00ff */
[----:B------:R-:W-:Y:S01]  /*0490*/  SHF.R.S32.HI R15, RZ, 0x19, R4 ;  /* 0x00000019ff0f7819 */ /* 0x000fe20000011404 */
[----:B------:R-:W-:Y:S01]  /*04a0*/  IMAD.SHL.U32 R3, R0, 0x8, RZ ;  /* 0x0000000800037824 */ /* 0x000fe200078e00ff */
[----:B------:R-:W-:Y:S02]  /*04b0*/  SHF.R.U32.HI R20, RZ, 0x1f, R19 ;  /* 0x0000001fff147819 */ /* 0x000fe40000011613 */
[----:B------:R-:W-:Y:S02]  /*04c0*/  SGXT R15, R15, 0x1 ;  /* 0x000000010f0f781a */ /* 0x000fe40000000200 */
[----:B------:R-:W-:Y:S02]  /*04d0*/  LOP3.LUT R4, R5, R7, RZ, 0xfc, !PT ;  /* 0x0000000705047212 */ /* 0x000fe400078efcff */
[----:B------:R-:W-:-:S02]  /*04e0*/  LOP3.LUT R5, R5, 0x20, R7, 0xfe, !PT ;  /* 0x0000002005057812 */ /* 0x000fc400078efe07 */
[C---:B------:R-:W-:Y:S02]  /*04f0*/  LEA.HI R16, R15.reuse, R4, RZ, 0xc ;  /* 0x000000040f107211 */ /* 0x040fe400078f60ff */
[----:B------:R-:W-:Y:S02]  /*0500*/  LOP3.LUT R21, R3, 0x38, R0, 0x48, !PT ;  /* 0x0000003803157812 */ /* 0x000fe400078e4800 */
[----:B------:R-:W-:Y:S02]  /*0510*/  LEA.HI R17, R15, R5, RZ, 0xc ;  /* 0x000000050f117211 */ /* 0x000fe400078f60ff */
[----:B------:R-:W-:Y:S01]  /*0520*/  LEA.HI R19, R19, R20, RZ, 0x17 ;  /* 0x0000001413137211 */ /* 0x000fe200078fb8ff */
[--C-:B------:R-:W-:Y:S01]  /*0530*/  IMAD R6, R7, 0x40, R21.reuse ;  /* 0x0000004007067824 */ /* 0x100fe200078e0215 */
[----:B------:R-:W-:Y:S01]  /*0540*/  LOP3.LUT R15, R16, 0xff000, RZ, 0xc0, !PT ;  /* 0x000ff000100f7812 */ /* 0x000fe200078ec0ff */
[----:B------:R-:W-:Y:S01]  /*0550*/  IMAD R7, R8, 0x40, R21 ;  /* 0x0000004008077824 */ /* 0x000fe200078e0215 */
[----:B------:R-:W-:Y:S01]  /*0560*/  LOP3.LUT R16, R17, 0xff000, RZ, 0xc0, !PT ;  /* 0x000ff00011107812 */ /* 0x000fe200078ec0ff */
[----:B------:R-:W-:Y:S01]  /*0570*/  IMAD R17, R18, -0xc00, R9 ;  /* 0xfffff40012117824 */ /* 0x000fe200078e0209 */
[----:B------:R-:W-:Y:S01]  /*0580*/  LOP3.LUT R8, R3, 0x38, RZ, 0xc0, !PT ;  /* 0x0000003803087812 */ /* 0x000fe200078ec0ff */
[----:B------:R-:W-:Y:S01]  /*0590*/  IMAD.IADD R15, R4, 0x1, -R15 ;  /* 0x00000001040f7824 */ /* 0x000fe200078e0a0f */
[----:B------:R-:W-:Y:S01]  /*05a0*/  LEA R31, R6, UR22, 0x1 ;  /* 0x00000016061f7c11 */ /* 0x000fe2000f8e08ff */
[----:B------:R-:W-:-:S02]  /*05b0*/  IMAD R19, R19, -0xc00, R14 ;  /* 0xfffff40013137824 */ /* 0x000fc400078e020e */
[----:B------:R-:W-:Y:S02]  /*05c0*/  IMAD.IADD R9, R5, 0x1, -R16 ;  /* 0x0000000105097824 */ /* 0x000fe400078e0a10 */
[--C-:B------:R-:W-:Y:S02]  /*05d0*/  IMAD R15, R15, 0x3000, R8.reuse ;  /* 0x000030000f0f7824 */ /* 0x100fe400078e0208 */
[--C-:B------:R-:W-:Y:S02]  /*05e0*/  IMAD R19, R19, 0x3000, R8.reuse ;  /* 0x0000300013137824 */ /* 0x100fe400078e0208 */
[--C-:B------:R-:W-:Y:S02]  /*05f0*/  IMAD R9, R9, 0x3000, R8.reuse ;  /* 0x0000300009097824 */ /* 0x100fe400078e0208 */
[----:B------:R-:W-:Y:S02]  /*0600*/  IMAD R17, R17, 0x3000, R8 ;  /* 0x0000300011117824 */ /* 0x000fe400078e0208 */
[----:B----4-:R-:W-:-:S04]  /*0610*/  IMAD.WIDE R20, R15, 0x2, R12 ;  /* 0x000000020f147825 */ /* 0x010fc800078e020c */
[----:B---3--:R-:W-:Y:S01]  /*0620*/  IMAD.WIDE R32, R19, 0x2, R10 ;  /* 0x0000000213207825 */ /* 0x008fe200078e020a */
[----:B------:R-:W-:Y:S01]  /*0630*/  LEA R19, R7, UR22, 0x1 ;  /* 0x0000001607137c11 */ /* 0x000fe2000f8e08ff */
[----:B------:R-:W-:Y:S01]  /*0640*/  @!PT LDS RZ, [RZ] ;  /* 0x00000000fffff984 */ /* 0x000fe20000000800 */
[----:B------:R-:W-:Y:S01]  /*0650*/  @!PT LDS RZ, [RZ] ;  /* 0x00000000fffff984 */ /* 0x000fe20000000800 */
[----:B------:R-:W-:Y:S01]  /*0660*/  @!PT LDS RZ, [RZ] ;  /* 0x00000000fffff984 */ /* 0x000fe20000000800 */
[----:B------:R-:W-:Y:S02]  /*0670*/  LDGSTS.E.BYPASS.128 [R31], desc[UR26][R20.64] ;  /* 0x00000000141f7fae */ /* 0x000fe4000b901c5a */
[----:B------:R-:W-:-:S04]  /*0680*/  IMAD.WIDE R22, R9, 0x2, R12 ;  /* 0x0000000209167825 */ /* 0x000fc800078e020c */
[----:B------:R-:W-:Y:S01]  /*0690*/  IMAD.WIDE R16, R17, 0x2, R10 ;  /* 0x0000000211107825 */ /* 0x000fe200078e020a */
[----:B------:R-:W-:Y:S01]  /*06a0*/  LDGSTS.E.BYPASS.128 [R19], desc[UR26][R22.64] ;  /* 0x0000000016137fae */ /* 0x000fe2000b901c5a */
[----:B------:R-:W-:Y:S02]  /*06b0*/  IADD3 R14, P0, R22, 0x100, RZ ;  /* 0x00000100160e7810 */ /* 0x000fe40007f1e0ff */
[----:B------:R-:W-:Y:S01]  /*06c0*/  IADD3 R10, P1, R20, 0x100, RZ ;  /* 0x00000100140a7810 */ /* 0x000fe20007f3e0ff */
[----:B------:R-:W0:Y:S01]  /*06d0*/  LDGDEPBAR ;  /* 0x00000000000079af */ /* 0x000e220000000000 */
[----:B------:R-:W-:Y:S02]  /*06e0*/  IMAD.SHL.U32 R12, R0, 0x2, RZ ;  /* 0x00000002000c7824 */ /* 0x000fe400078e00ff */
[----:B------:R-:W-:Y:S01]  /*06f0*/  IMAD.X R15, RZ, RZ, R23, P0 ;  /* 0x000000ffff0f7224 */ /* 0x000fe200000e0617 */
[----:B------:R-:W-:Y:S01]  /*0700*/  LDGSTS.E.BYPASS.128 [R31+0x6000], desc[UR26][R16.64] ;  /* 0x06000000101f7fae */ /* 0x000fe2000b901c5a */
[----:B------:R-:W-:Y:S01]  /*0710*/  IMAD.X R11, RZ, RZ, R21, P1 ;  /* 0x000000ffff0b7224 */ /* 0x000fe200008e0615 */
[----:B------:R-:W-:-:S02]  /*0720*/  IADD3 R44, P0, R32, 0x100, RZ ;  /* 0x00000100202c7810 */ /* 0x000fc40007f1e0ff */
[----:B------:R-:W-:Y:S01]  /*0730*/  LDGSTS.E.BYPASS.128 [R19+0x6000], desc[UR26][R32.64] ;  /* 0x0600000020137fae */ /* 0x000fe2000b901c5a */
[----:B------:R-:W-:Y:S02]  /*0740*/  IADD3 R13, P1, R16, 0x100, RZ ;  /* 0x00000100100d7810 */ /* 0x000fe40007f3e0ff */
[----:B------:R-:W-:Y:S01]  /*0750*/  LOP3.LUT R12, R12, 0x100, RZ, 0xc0, !PT ;  /* 0x000001000c0c7812 */ /* 0x000fe200078ec0ff */
[----:B------:R-:W0:Y:S01]  /*0760*/  LDGDEPBAR ;  /* 0x00000000000079af */ /* 0x000e220000000000 */
[----:B------:R-:W-:Y:S02]  /*0770*/  IMAD.X R9, RZ, RZ, R33, P0 ;  /* 0x000000ffff097224 */ /* 0x000fe400000e0621 */
[C---:B------:R-:W-:Y:S01]  /*0780*/  LOP3.LUT R40, R12.reuse, 0x2000002, RZ, 0xfc, !PT ;  /* 0x020000020c287812 */ /* 0x040fe200078efcff */
[----:B------:R-:W-:Y:S01]  /*0790*/  BAR.SYNC.DEFER_BLOCKING 0x0 ;  /* 0x0000000000007b1d */ /* 0x000fe20000010000 */
[----:B------:R-:W-:Y:S01]  /*07a0*/  LOP3.LUT R42, R12, 0x2000004, RZ, 0xfc, !PT ;  /* 0x020000040c2a7812 */ /* 0x000fe200078efcff */
[----:B------:R-:W-:-:S04]  /*07b0*/  IMAD.X R18, RZ, RZ, R17, P1 ;  /* 0x000000ffff127224 */ /* 0x000fc800008e0611 */
[----:B------:R-:W-:Y:S01]  /*07c0*/  @!PT LDS RZ, [RZ] ;  /* 0x00000000fffff984 */ /* 0x000fe20000000800 */
[----:B------:R-:W-:Y:S01]  /*07d0*/  @!PT LDS RZ, [RZ] ;  /* 0x00000000fffff984 */ /* 0x000fe20000000800 */
[----:B------:R-:W-:Y:S01]  /*07e0*/  @!PT LDS RZ, [RZ] ;  /* 0x00000000fffff984 */ /* 0x000fe20000000800 */
[----:B------:R2:W-:Y:S04]  /*07f0*/  LDGSTS.E.BYPASS.128 [R31+0x2000], desc[UR26][R20.64+0x80] ;  /* 0x02000080141f7fae */ /* 0x0005e8000b901c5a */
[----:B------:R3:W-:Y:S04]  /*0800*/  LDGSTS.E.BYPASS.128 [R19+0x2000], desc[UR26][R22.64+0x80] ;  /* 0x0200008016137fae */ /* 0x0007e8000b901c5a */
[----:B------:R-:W0:Y:S04]  /*0810*/  LDGDEPBAR ;  /* 0x00000000000079af */ /* 0x000e280000000000 */
[----:B------:R4:W-:Y:S01]  /*0820*/  LDGSTS.E.BYPASS.128 [R31+0x8000], desc[UR26][R16.64+0x80] ;  /* 0x08000080101f7fae */ /* 0x0009e2000b901c5a */
[----:B--2---:R-:W-:-:S03]  /*0830*/  SHF.R.U32.HI R20, RZ, 0x3, R0 ;  /* 0x00000003ff147819 */ /* 0x004fc60000011600 */
[----:B------:R2:W-:Y:S01]  /*0840*/  LDGSTS.E.BYPASS.128 [R19+0x8000], desc[UR26][R32.64+0x80] ;  /* 0x0800008020137fae */ /* 0x0005e2000b901c5a */
[C---:B---3--:R-:W-:Y:S02]  /*0850*/  LOP3.LUT R22, R12.reuse, 0x2000000, RZ, 0xfc, !PT ;  /* 0x020000000c167812 */ /* 0x048fe400078efcff */
[----:B------:R-:W-:Y:S01]  /*0860*/  LOP3.LUT R12, R12, 0x2000006, RZ, 0xfc, !PT ;  /* 0x020000060c0c7812 */ /* 0x000fe200078efcff */
[----:B------:R-:W0:Y:S01]  /*0870*/  LDGDEPBAR ;  /* 0x00000000000079af */ /* 0x000e220000000000 */
[----:B----4-:R-:W-:Y:S02]  /*0880*/  CS2R R30, SRZ ;  /* 0x00000000001e7805 */ /* 0x010fe4000001ff00 */
[----:B-12---:R-:W-:Y:S02]  /*0890*/  SHF.R.U32.HI R19, RZ, 0x5, R0 ;  /* 0x00000005ff137819 */ /* 0x006fe40000011600 */
[----:B------:R-:W-:Y:S02]  /*08a0*/  CS2R R32, SRZ ;  /* 0x0000000000207805 */ /* 0x000fe4000001ff00 */
[----:B------:R-:W-:-:S07]  /*08b0*/  LOP3.LUT R21, R19, 0x7fffffc, RZ, 0xc0, !PT ;  /* 0x07fffffc13157812 */ /* 0x000fce00078ec0ff */
.L_x_0:
[----:B------:R-:W-:Y:S01]  /*08c0*/  UIADD3 UR24, UR24, 0x1, URZ ;  /* 0x0000000118187890 */ /* 0x000fe2000fffe03f */
[----:B-1----:R-:W-:Y:S01]  /*08d0*/  IMAD.MOV.U32 R16, RZ, RZ, R22 ;  /* 0x000000ffff107224 */ /* 0x002fe200078e0016 */
[----:B------:R-:W-:Y:S01]  /*08e0*/  UMOV UR5, URZ ;  /* 0x0000003f00057c82 */ /* 0x000fe20008000000 */
[----:B------:R-:W-:Y:S01]  /*08f0*/  IMAD.MOV.U32 R23, RZ, RZ, 0x40000040 ;  /* 0x40000040ff177424 */ /* 0x000fe200078e00ff */
[----:B------:R-:W-:Y:S01]  /*0900*/  UISETP.GE.AND UP0, UPT, UR24, 0x3, UPT ;  /* 0x000000031800788c */ /* 0x000fe2000bf06270 */
[----:B------:R-:W-:Y:S01]  /*0910*/  IMAD.MOV.U32 R41, RZ, RZ, 0x40000040 ;  /* 0x40000040ff297424 */ /* 0x000fe200078e00ff */
[----:B------:R-:W-:-:S04]  /*0920*/  DEPBAR.LE SB0, 0x2 ;  /* 0x000080800000791a */ /* 0x000fc80000000000 */
[----:B------:R-:W-:Y:S01]  /*0930*/  USEL UR24, UR24, URZ, !UP0 ;  /* 0x0000003f18187287 */ /* 0x000fe2000c000000 */
[----:B------:R-:W-:Y:S01]  /*0940*/  IMAD.MOV.U32 R43, RZ, RZ, 0x40000040 ;  /* 0x40000040ff2b7424 */ /* 0x000fe200078e00ff */
[----:B------:R-:W-:Y:S01]  /*0950*/  BAR.SYNC.DEFER_BLOCKING 0x0 ;  /* 0x0000000000007b1d */ /* 0x000fe20000010000 */
[----:B------:R-:W-:Y:S02]  /*0960*/  UIADD3 UR25, UR25, 0x40, URZ ;  /* 0x0000004019197890 */ /* 0x000fe4000fffe03f */
[----:B------:R-:W-:Y:S02]  /*0970*/  ULEA UR6, UR24, UR22, 0xd ;  /* 0x0000001618067291 */ /* 0x000fe4000f8e683f */
[----:B------:R-:W-:Y:S02]  /*0980*/  UIADD3 UR23, UR23, 0x1, URZ ;  /* 0x0000000117177890 */ /* 0x000fe4000fffe03f */
[----:B------:R-:W-:Y:S02]  /*0990*/  UIADD3 UR4, UR6, 0x6000, URZ ;  /* 0x0000600006047890 */ /* 0x000fe4000fffe03f */
[----:B------:R-:W-:-:S02]  /*09a0*/  USHF.R.U32.HI UR6, URZ, 0x4, UR6 ;  /* 0x000000043f067899 */ /* 0x000fc40008011606 */
[----:B------:R-:W-:Y:S02]  /*09b0*/  USHF.R.U32.HI UR4, URZ, 0x4, UR4 ;  /* 0x000000043f047899 */ /* 0x000fe40008011604 */
[----:B------:R-:W-:Y:S02]  /*09c0*/  ULOP3.LUT UR6, UR6, 0x3fff, URZ, 0xc0, !UPT ;  /* 0x00003fff06067892 */ /* 0x000fe4000f8ec03f */
[----:B------:R-:W-:Y:S01]  /*09d0*/  ULOP3.LUT UR4, UR4, 0x3fff, URZ, 0xc0, !UPT ;  /* 0x00003fff04047892 */ /* 0x000fe2000f8ec03f */
[----:B------:R-:W-:Y:S01]  /*09e0*/  UMOV UR12, 0x2000002 ;  /* 0x02000002000c7882 */ /* 0x000fe20000000000 */
[----:B------:R-:W-:Y:S01]  /*09f0*/  UMOV UR13, 0x40000040 ;  /* 0x40000040000d7882 */ /* 0x000fe20000000000 */
[----:B------:R-:W-:Y:S01]  /*0a00*/  UMOV UR8, 0x2000004 ;  /* 0x0200000400087882 */ /* 0x000fe20000000000 */
[----:B------:R-:W-:Y:S01]  /*0a10*/  UMOV UR9, 0x40000040 ;  /* 0x4000004000097882 */ /* 0x000fe20000000000 */
[----:B------:R-:W-:Y:S02]  /*0a20*/  UISETP.GE.AND UP1, UPT, UR23, 0x3, UPT ;  /* 0x000000031700788c */ /* 0x000fe4000bf26270 */
[----:B------:R-:W-:Y:S01]  /*0a30*/  UMOV UR7, UR4 ;  /* 0x0000000400077c82 */ /* 0x000fe20008000000 */
[----:B------:R-:W-:Y:S01]  /*0a40*/  WARPGROUP.ARRIVE ;  /* 0x00000000000079c5 */ /* 0x000fe20000000000 */
[----:B------:R-:W-:Y:S01]  /*0a50*/  IADD3 R16, P0, R16, UR7, RZ ;  /* 0x0000000710107c10 */ /* 0x000fe2000ff1e0ff */
[----:B------:R-:W-:Y:S01]  /*0a60*/  UMOV UR7, UR5 ;  /* 0x0000000500077c82 */ /* 0x000fe20008000000 */
[----:B------:R-:W-:-:S02]  /*0a70*/  USEL UR23, UR23, URZ, !UP1 ;  /* 0x0000003f17177287 */ /* 0x000fc4000c800000 */
[----:B------:R-:W-:Y:S01]  /*0a80*/  R2UR UR18, R16 ;  /* 0x00000000101272ca */ /* 0x000fe200000e0000 */
[----:B------:R-:W-:Y:S01]  /*0a90*/  IMAD.MOV.U32 R16, RZ, RZ, R40 ;  /* 0x000000ffff107224 */ /* 0x000fe200078e0028 */
[----:B------:R-:W-:Y:S01]  /*0aa0*/  IADD3.X R17, R23, UR7, RZ, P0, !PT ;  /* 0x0000000717117c10 */ /* 0x000fe200087fe4ff */
[----:B------:R-:W-:-:S03]  /*0ab0*/  UMOV UR7, UR4 ;  /* 0x0000000400077c82 */ /* 0x000fc60008000000 */
[----:B------:R-:W-:Y:S01]  /*0ac0*/  IADD3 R16, P0, R16, UR7, RZ ;  /* 0x0000000710107c10 */ /* 0x000fe2000ff1e0ff */
[----:B------:R-:W-:Y:S01]  /*0ad0*/  UMOV UR7, UR5 ;  /* 0x0000000500077c82 */ /* 0x000fe20008000000 */
[----:B------:R-:W-:Y:S02]  /*0ae0*/  R2UR UR19, R17 ;  /* 0x00000000111372ca */ /* 0x000fe400000e0000 */
        /* <DEDUP_REMOVED lines=9> */
[----:B------:R-:W-:-:S03]  /*0b80*/  IADD3.X R17, R43, UR7, RZ, P0, !PT ;  /* 0x000000072b117c10 */ /* 0x000fc600087fe4ff */
[----:B------:R-:W-:Y:S01]  /*0b90*/  IMAD.MOV.U32 R23, RZ, RZ, R16 ;  /* 0x000000ffff177224 */ /* 0x000fe200078e0010 */
[----:B------:R-:W-:Y:S01]  /*0ba0*/  R2UR UR11, R17 ;  /* 0x00000000110b72ca */ /* 0x000fe200000e0000 */
[----:B------:R-:W1:Y:S01]  /*0bb0*/  SHFL.IDX PT, R16, R21, RZ, 0x1f ;  /* 0x00001fff15107589 */ /* 0x000e6200000e0000 */
[----:B------:R-:W-:Y:S01]  /*0bc0*/  IMAD.MOV.U32 R17, RZ, RZ, 0x40000040 ;  /* 0x40000040ff117424 */ /* 0x000fe200078e00ff */
[----:B-1----:R-:W-:-:S13]  /*0bd0*/  R2UR UR7, R16 ;  /* 0x00000000100772ca */ /* 0x002fda00000e0000 */
[----:B------:R-:W-:-:S04]  /*0be0*/  USHF.L.U32 UR7, UR7, 0x7, URZ ;  /* 0x0000000707077899 */ /* 0x000fc8000800063f */
[----:B------:R-:W-:-:S04]  /*0bf0*/  ULOP3.LUT UR7, UR7, 0x180, URZ, 0xc0, !UPT ;  /* 0x0000018007077892 */ /* 0x000fc8000f8ec03f */
[----:B------:R-:W-:-:S03]  /*0c00*/  UIADD3 UR20, UP0, UR7, UR6, URZ ;  /* 0x0000000607147290 */ /* 0x000fc6000ff1e03f */
[----:B------:R-:W-:Y:S01]  /*0c10*/  UMOV UR6, UR4 ;  /* 0x0000000400067c82 */ /* 0x000fe20008000000 */
[----:B------:R-:W-:Y:S01]  /*0c20*/  UIADD3.X UR21, URZ, URZ, URZ, UP0, !UPT ;  /* 0x0000003f3f157290 */ /* 0x000fe200087fe43f */
[----:B------:R-:W-:Y:S01]  /*0c30*/  IADD3 R16, P0, R23, UR6, RZ ;  /* 0x0000000617107c10 */ /* 0x000fe2000ff1e0ff */
[----:B------:R-:W-:Y:S02]  /*0c40*/  ULOP3.LUT UR16, UR20, 0x2000000, URZ, 0xfc, !UPT ;  /* 0x0200000014107892 */ /* 0x000fe4000f8efc3f */
[----:B------:R-:W-:Y:S01]  /*0c50*/  ULOP3.LUT UR17, UR21, 0x40000040, URZ, 0xfc, !UPT ;  /* 0x4000004015117892 */ /* 0x000fe2000f8efc3f */
[----:B------:R-:W-:Y:S01]  /*0c60*/  IADD3.X R17, R17, UR5, RZ, P0, !PT ;  /* 0x0000000511117c10 */ /* 0x000fe200087fe4ff */
[----:B------:R-:W-:Y:S01]  /*0c70*/  UIADD3.64 UR12, UR20, UR12, URZ ;  /* 0x0000000c140c7297 */ /* 0x000fe2000fffe03f */
[----:B------:R-:W-:Y:S01]  /*0c80*/  R2UR UR6, R16 ;  /* 0x00000000100672ca */ /* 0x000fe200000e0000 */
[----:B------:R-:W-:Y:S01]  /*0c90*/  UIADD3.64 UR8, UR20, UR8, URZ ;  /* 0x0000000814087297 */ /* 0x000fe2000fffe03f */
[----:B------:R-:W-:Y:S01]  /*0ca0*/  R2UR UR7, R17 ;  /* 0x00000000110772ca */ /* 0x000fe200000e0000 */
[----:B------:R-:W-:Y:S01]  /*0cb0*/  UMOV UR4, 0x2000006 ;  /* 0x0200000600047882 */ /* 0x000fe20000000000 */
[----:B------:R-:W-:Y:S01]  /*0cc0*/  UMOV UR5, 0x40000040 ;  /* 0x4000004000057882 */ /* 0x000fe20000000000 */
[----:B------:R-:W-:Y:S01]  /*0cd0*/  UISETP.GE.U32.AND UP0, UPT, UR25, 0x2f80, UPT ;  /* 0x00002f801900788c */ /* 0x000fe2000bf06070 */
[----:B------:R-:W-:Y:S01]  /*0ce0*/  HGMMA.64x32x16.F32.BF16 R24, gdesc[UR16], R24 ;  /* 0x00600000101879f0 */ /* 0x000fe20008701818 */
[----:B------:R-:W-:Y:S01]  /*0cf0*/  UIADD3.64 UR4, UR20, UR4, URZ ;  /* 0x0000000414047297 */ /* 0x000fe2000fffe03f */
[----:B------:R-:W-:Y:S01]  /*0d00*/  IMAD.MOV.U32 R16, RZ, RZ, R13 ;  /* 0x000000ffff107224 */ /* 0x000fe200078e000d */
[----:B------:R-:W-:Y:S01]  /*0d10*/  IADD3 R13, P1, R13, 0x80, RZ ;  /* 0x000000800d0d7810 */ /* 0x000fe20007f3e0ff */
[----:B------:R-:W-:Y:S01]  /*0d20*/  IMAD.MOV.U32 R17, RZ, RZ, R18 ;  /* 0x000000ffff117224 */ /* 0x000fe200078e0012 */
[----:B------:R-:W-:Y:S01]  /*0d30*/  PLOP3.LUT P0, PT, PT, PT, UP0, 0x80, 0x0 ;  /* 0x000000000000781c */ /* 0x000fe20003f0f008 */
[----:B------:R-:W-:-:S02]  /*0d40*/  UISETP.GE.U32.AND UP0, UPT, UR25, 0x2fc0, UPT ;  /* 0x00002fc01900788c */ /* 0x000fc4000bf06070 */
[----:B------:R-:W-:-:S04]  /*0d50*/  IMAD.X R18, RZ, RZ, R18, P1 ;  /* 0x000000ffff127224 */ /* 0x000fc800008e0612 */
[----:B------:R-:W-:Y:S01]  /*0d60*/  PLOP3.LUT P4, PT, PT, PT, UP0, 0x80, 0x0 ;  /* 0x000000000000781c */ /* 0x000fe20003f8f008 */
[----:B------:R-:W-:Y:S04]  /*0d70*/  HGMMA.64x32x16.F32.BF16 R24, gdesc[UR12], R24 ;  /* 0x006000000c1879f0 */ /* 0x000fe80008701818 */
[----:B------:R-:W-:Y:S04]  /*0d80*/  HGMMA.64x32x16.F32.BF16 R24, gdesc[UR8], R24 ;  /* 0x00600000081879f0 */ /* 0x000fe80008701818 */
[----:B------:R-:W-:Y:S01]  /*0d90*/  HGMMA.64x32x16.F32.BF16 R24, gdesc[UR4], R24, gsb0 ;  /* 0x00600000041879f0 */ /* 0x000fe20008001818 */
[----:B------:R-:W-:-:S06]  /*0da0*/  ULEA UR4, UR23, UR22, 0xd ;  /* 0x0000001617047291 */ /* 0x000fcc000f8e683f */
[----:B------:R-:W-:Y:S02]  /*0db0*/  LEA R41, R6, UR4, 0x1 ;  /* 0x0000000406297c11 */ /* 0x000fe4000f8e08ff */
[----:B------:R-:W-:Y:S01]  /*0dc0*/  LEA R23, R7, UR4, 0x1 ;  /* 0x0000000407177c11 */ /* 0x000fe2000f8e08ff */
[----:B------:R-:W-:Y:S02]  /*0dd0*/  WARPGROUP.DEPBAR.LE gsb0, 0x1 ;  /* 0x00008000000079c5 */ /* 0x000fe40000010100 */
[----:B------:R-:W-:Y:S06]  /*0de0*/  BAR.SYNC.DEFER_BLOCKING 0x0 ;  /* 0x0000000000007b1d */ /* 0x000fec0000010000 */
[----:B------:R-:W-:Y:S01]  /*0df0*/  @!PT LDS RZ, [RZ] ;  /* 0x00000000fffff984 */ /* 0x000fe20000000800 */
[----:B------:R-:W-:Y:S01]  /*0e00*/  @!PT LDS RZ, [RZ] ;  /* 0x00000000fffff984 */ /* 0x000fe20000000800 */
[----:B------:R-:W-:Y:S01]  /*0e10*/  @!PT LDS RZ, [RZ] ;  /* 0x00000000fffff984 */ /* 0x000fe20000000800 */
[----:B------:R1:W-:Y:S04]  /*0e20*/  LDGSTS.E.BYPASS.128 [R41], desc[UR26][R10.64], !P0 ;  /* 0x000000000a297fae */ /* 0x0003e8000c101c5a */
[----:B------:R2:W-:Y:S04]  /*0e30*/  LDGSTS.E.BYPASS.128 [R23], desc[UR26][R14.64], !P0 ;  /* 0x000000000e177fae */ /* 0x0005e8000c101c5a */
[----:B------:R-:W0:Y:S04]  /*0e40*/  LDGDEPBAR ;  /* 0x00000000000079af */ /* 0x000e280000000000 */
[----:B------:R3:W-:Y:S01]  /*0e50*/  LDGSTS.E.BYPASS.128 [R41+0x6000], desc[UR26][R16.64], !P0 ;  /* 0x0600000010297fae */ /* 0x0007e2000c101c5a */
[----:B-1----:R-:W-:-:S02]  /*0e60*/  IADD3 R10, P3, R10, 0x80, RZ ;  /* 0x000000800a0a7810 */ /* 0x002fc40007f7e0ff */
[----:B--2---:R-:W-:-:S03]  /*0e70*/  IADD3 R14, P2, R14, 0x80, RZ ;  /* 0x000000800e0e7810 */ /* 0x004fc60007f5e0ff */
[----:B------:R-:W-:Y:S02]  /*0e80*/  IMAD.X R11, RZ, RZ, R11, P3 ;  /* 0x000000ffff0b7224 */ /* 0x000fe400018e060b */
[----:B------:R-:W-:Y:S02]  /*0e90*/  IMAD.X R15, RZ, RZ, R15, P2 ;  /* 0x000000ffff0f7224 */ /* 0x000fe400010e060f */
[----:B---3--:R-:W-:Y:S02]  /*0ea0*/  IMAD.MOV.U32 R16, RZ, RZ, R44 ;  /* 0x000000ffff107224 */ /* 0x008fe400078e002c */
[----:B------:R-:W-:-:S05]  /*0eb0*/  IMAD.MOV.U32 R17, RZ, RZ, R9 ;  /* 0x000000ffff117224 */ /* 0x000fca00078e0009 */
[----:B------:R1:W-:Y:S01]  /*0ec0*/  LDGSTS.E.BYPASS.128 [R23+0x6000], desc[UR26][R16.64], !P0 ;  /* 0x0600000010177fae */ /* 0x0003e2000c101c5a */
[----:B------:R-:W-:-:S03]  /*0ed0*/  IADD3 R44, P0, R44, 0x80, RZ ;  /* 0x000000802c2c7810 */ /* 0x000fc60007f1e0ff */
[----:B------:R-:W0:Y:S02]  /*0ee0*/  LDGDEPBAR ;  /* 0x00000000000079af */ /* 0x000e240000000000 */
[----:B------:R-:W-:Y:S01]  /*0ef0*/  IMAD.X R9, RZ, RZ, R9, P0 ;  /* 0x000000ffff097224 */ /* 0x000fe200000e0609 */
[----:B------:R-:W-:Y:S07]  /*0f00*/  @!P4 BRA `(.L_x_0) ;  /* 0xfffffff8006cc947 */ /* 0x000fee000383ffff */
[----:B------:R-:W-:Y:S02]  /*0f10*/  WARPGROUP.DEPBAR.LE gsb0, 0x0 ;  /* 0x00008000000079c5 */ /* 0x000fe40000010000 */
[----:B------:R-:W-:-:S04]  /*0f20*/  DEPBAR.LE SB0, 0x0 ;  /* 0x000080000000791a */ /* 0x000fc80000000000 */
[----:B------:R-:W-:Y:S01]  /*0f30*/  IMAD.SHL.U32 R6, R20, 0x4, RZ ;  /* 0x0000000414067824 */ /* 0x000fe200078e00ff */
[----:B------:R-:W-:Y:S01]  /*0f40*/  SHF.R.U32.HI R9, RZ, 0x2, R0 ;  /* 0x00000002ff097819 */ /* 0x000fe20000011600 */
[----:B------:R-:W-:Y:S01]  /*0f50*/  IMAD.SHL.U32 R7, R19, 0x10, RZ ;  /* 0x0000001013077824 */ /* 0x000fe200078e00ff */
[----:B------:R-:W-:Y:S01]  /*0f60*/  F2FP.BF16.F32.PACK_AB R24, R25, R24 ;  /* 0x000000181918723e */ /* 0x000fe200000010ff */
[----:B------:R-:W-:Y:S01]  /*0f70*/  IMAD.SHL.U32 R19, R19, 0x4, RZ ;  /* 0x0000000413137824 */ /* 0x000fe200078e00ff */
[----:B------:R-:W-:Y:S02]  /*0f80*/  LOP3.LUT R6, R6, 0x8, RZ, 0xc0, !PT ;  /* 0x0000000806067812 */ /* 0x000fe400078ec0ff */
[----:B------:R-:W-:Y:S02]  /*0f90*/  LOP3.LUT R7, R7, 0x30, RZ, 0xc0, !PT ;  /* 0x0000003007077812 */ /* 0x000fe400078ec0ff */
[----:B------:R-:W-:Y:S02]  /*0fa0*/  LOP3.LUT R19, R19, 0x1c, RZ, 0xc0, !PT ;  /* 0x0000001c13137812 */ /* 0x000fe400078ec0ff */
[----:B------:R-:W-:-:S02]  /*0fb0*/  LOP3.LUT R6, R6, 0x20, R9, 0xf8, !PT ;  /* 0x0000002006067812 */ /* 0x000fc400078ef809 */
[----:B------:R-:W-:Y:S02]  /*0fc0*/  LOP3.LUT R7, R7, 0xf, R0, 0xf8, !PT ;  /* 0x0000000f07077812 */ /* 0x000fe400078ef800 */
[----:B------:R-:W-:Y:S02]  /*0fd0*/  LOP3.LUT R19, R19, 0x3, R20, 0xf8, !PT ;  /* 0x0000000313137812 */ /* 0x000fe400078ef814 */
[----:B------:R-:W-:Y:S01]  /*0fe0*/  F2FP.BF16.F32.PACK_AB R25, R27, R26 ;  /* 0x0000001a1b19723e */ /* 0x000fe200000010ff */
[----:B------:R-:W-:Y:S01]  /*0ff0*/  IMAD R6, R7, 0x48, R6 ;  /* 0x0000004807067824 */ /* 0x000fe200078e0206 */
[----:B------:R-:W-:Y:S01]  /*1000*/  F2FP.BF16.F32.PACK_AB R32, R33, R32 ;  /* 0x000000202120723e */ /* 0x000fe200000010ff */
[----:B------:R-:W-:Y:S01]  /*1010*/  IMAD R19, R19, 0x48, R8 ;  /* 0x0000004813137824 */ /* 0x000fe200078e0208 */
[----:B------:R-:W-:Y:S02]  /*1020*/  F2FP.BF16.F32.PACK_AB R26, R29, R28 ;  /* 0x0000001c1d1a723e */ /* 0x000fe400000010ff */
[----:B------:R-:W-:-:S02]  /*1030*/  F2FP.BF16.F32.PACK_AB R27, R31, R30 ;  /* 0x0000001e1f1b723e */ /* 0x000fc400000010ff */
[----:B------:R-:W-:Y:S02]  /*1040*/  F2FP.BF16.F32.PACK_AB R33, R35, R34 ;  /* 0x000000222321723e */ /* 0x000fe400000010ff */
[----:B------:R-:W-:Y:S01]  /*1050*/  LEA R8, R6, UR22, 0x1 ;  /* 0x0000001606087c11 */ /* 0x000fe2000f8e08ff */
[----:B------:R-:W-:Y:S01]  /*1060*/  BAR.SYNC.DEFER_BLOCKING 0x0 ;  /* 0x0000000000007b1d */ /* 0x000fe20000010000 */
[----:B------:R-:W-:Y:S02]  /*1070*/  F2FP.BF16.F32.PACK_AB R34, R37, R36 ;  /* 0x000000242522723e */ /* 0x000fe400000010ff */
[----:B------:R-:W-:Y:S02]  /*1080*/  F2FP.BF16.F32.PACK_AB R35, R39, R38 ;  /* 0x000000262723723e */ /* 0x000fe400000010ff */
[----:B------:R-:W-:-:S03]  /*1090*/  LEA R19, R19, UR22, 0x1 ;  /* 0x0000001613137c11 */ /* 0x000fc6000f8e08ff */
[----:B------:R-:W2:Y:S01]  /*10a0*/  LDC.64 R6, c[0x0][0x220] ;  /* 0x00008800ff067b82 */ /* 0x000ea20000000a00 */
[----:B------:R-:W-:-:S04]  /*10b0*/  LOP3.LUT R0, R2, 0x38, R3, 0xf8, !PT ;  /* 0x0000003802007812 */ /* 0x000fc800078ef803 */
[----:B------:R-:W-:Y:S01]  /*10c0*/  ISETP.GE.AND P0, PT, R0, 0xc00, PT ;  /* 0x00000c000000780c */ /* 0x000fe20003f06270 */
[----:B------:R-:W-:-:S03]  /*10d0*/  IMAD R3, R4, 0xc00, R0 ;  /* 0x00000c0004037824 */ /* 0x000fc600078e0200 */
[----:B------:R-:W-:Y:S02]  /*10e0*/  ISETP.LT.AND P1, PT, R4, 0x1000, !P0 ;  /* 0x000010000400780c */ /* 0x000fe40004721270 */
[----:B------:R-:W-:Y:S01]  /*10f0*/  ISETP.LT.AND P0, PT, R5, 0x1000, !P0 ;  /* 0x000010000500780c */ /* 0x000fe20004701270 */
[----:B------:R-:W-:Y:S04]  /*1100*/  STSM.16.M88.4 [R8], R24 ;  /* 0x0000001808007844 */ /* 0x000fe80000000200 */
[----:B------:R-:W-:Y:S01]  /*1110*/  STSM.16.M88.4 [R8+0x20], R32 ;  /* 0x0000202008007844 */ /* 0x000fe20000000200 */
[----:B--2---:R-:W-:Y:S01]  /*1120*/  IMAD.WIDE R2, R3, 0x2, R6 ;  /* 0x0000000203027825 */ /* 0x004fe200078e0206 */
[----:B------:R-:W-:Y:S06]  /*1130*/  BAR.SYNC.DEFER_BLOCKING 0x0 ;  /* 0x0000000000007b1d */ /* 0x000fec0000010000 */
[----:B------:R-:W2:Y:S04]  /*1140*/  LDS.128 R12, [R19] ;  /* 0x00000000130c7984 */ /* 0x000ea80000000c00 */
[----:B--2---:R2:W-:Y:S01]  /*1150*/  @P1 STG.E.128 desc[UR26][R2.64], R12 ;  /* 0x0000000c02001986 */ /* 0x0045e2000c101d1a */
[----:B------:R-:W-:Y:S05]  /*1160*/  @!P0 EXIT ;  /* 0x000000000000894d */ /* 0x000fea0003800000 */
[----:B-1----:R-:W1:Y:S01]  /*1170*/  LDS.128 R16, [R19+0x1200] ;  /* 0x0012000013107984 */ /* 0x002e620000000c00 */
[----:B------:R-:W-:-:S04]  /*1180*/  IMAD R5, R5, 0xc00, R0 ;  /* 0x00000c0005057824 */ /* 0x000fc800078e0200 */
[----:B------:R-:W-:-:S05]  /*1190*/  IMAD.WIDE R6, R5, 0x2, R6 ;  /* 0x0000000205067825 */ /* 0x000fca00078e0206 */
[----:B-1----:R-:W-:Y:S01]  /*11a0*/  STG.E.128 desc[UR26][R6.64], R16 ;  /* 0x0000001006007986 */ /* 0x002fe2000c101d1a */
[----:B------:R-:W-:Y:S05]  /*11b0*/  EXIT ;  /* 0x000000000000794d */ /* 0x000fea0003800000 */
.L_x_1:
[----:B------:R-:W-:-:S00]  /*11c0*/  BRA `(.L_x_1) ;  /* 0xfffffffc00fc7947 */ /* 0x000fc0000383ffff */
[----:B------:R-:W-:-:S00]  /*11d0*/  NOP ;  /* 0x0000000000007918 */ /* 0x000fc00000000000 */
        /* <DEDUP_REMOVED lines=10> */
.L_x_2:


//--------------------- .nv.shared.triton_mm      --------------------------
	.section	.nv.shared.triton_mm,"aw",@nobits
	.sectionflags	@""
	.align	16
	.zero		1024


//--------------------- .nv.constant0.triton_mm   --------------------------
	.section	.nv.constant0.triton_mm,"a",@progbits
	.sectionflags	@""
	.align	4
.nv.constant0.triton_mm:
	.zero		552
